	.headerflags	@"EF_CUDA_TEXMODE_UNIFIED EF_CUDA_64BIT_ADDRESS EF_CUDA_ACCELERATORS EF_CUDA_SM90 EF_CUDA_VIRTUAL_SM(EF_CUDA_SM90)"
	.elftype	@"ET_EXEC"


//--------------------- .nv.info                  --------------------------
	.section	.nv.info,"",@"SHT_CUDA_INFO"
	.align	4


	//----- nvinfo : EIATTR_REGCOUNT
	.align		4
        /*0000*/ 	.byte	0x04, 0x2f
        /*0002*/ 	.short	(.L_3 - .L_2)
	.align		4
.L_2:
        /*0004*/ 	.word	index@(triton_poi_fused__native_batch_norm_legit_no_training_convolution_relu_78)
        /*0008*/ 	.word	0x0000001a


	//----- nvinfo : EIATTR_MIN_STACK_SIZE
	.align		4
.L_3:
        /*000c*/ 	.byte	0x04, 0x12
        /*000e*/ 	.short	(.L_5 - .L_4)
	.align		4
.L_4:
        /*0010*/ 	.word	index@(triton_poi_fused__native_batch_norm_legit_no_training_convolution_relu_78)
        /*0014*/ 	.word	0x00000000


	//----- nvinfo : EIATTR_FRAME_SIZE
	.align		4
.L_5:
        /*0018*/ 	.byte	0x04, 0x11
        /*001a*/ 	.short	(.L_7 - .L_6)
	.align		4
.L_6:
        /*001c*/ 	.word	index@(triton_poi_fused__native_batch_norm_legit_no_training_convolution_relu_78)
        /*0020*/ 	.word	0x00000000


	//----- nvinfo : EIATTR_MIN_STACK_SIZE
	.align		4
.L_7:
        /*0024*/ 	.byte	0x04, 0x12
        /*0026*/ 	.short	(.L_9 - .L_8)
	.align		4
.L_8:
        /*0028*/ 	.word	index@(triton_poi_fused__native_batch_norm_legit_no_training_convolution_relu_78)
        /*002c*/ 	.word	0x00000000
.L_9:


//--------------------- .nv.info.triton_poi_fused__native_batch_norm_legit_no_training_convolution_relu_78 --------------------------
	.section	.nv.info.triton_poi_fused__native_batch_norm_legit_no_training_convolution_relu_78,"",@"SHT_CUDA_INFO"
	.sectionflags	@""
	.align	4


	//----- nvinfo : EIATTR_CUDA_API_VERSION
	.align		4
        /*0000*/ 	.byte	0x04, 0x37
        /*0002*/ 	.short	(.L_11 - .L_10)
.L_10:
        /*0004*/ 	.word	0x0000007c


	//----- nvinfo : EIATTR_KPARAM_INFO
	.align		4
.L_11:
        /*0008*/ 	.byte	0x04, 0x17
        /*000a*/ 	.short	(.L_13 - .L_12)
.L_12:
        /*000c*/ 	.word	0x00000000
        /*0010*/ 	.short	0x0007
        /*0012*/ 	.short	0x0038
        /*0014*/ 	.byte	0x00, 0xf0, 0x11, 0x00


	//----- nvinfo : EIATTR_KPARAM_INFO
	.align		4
.L_13:
        /*0018*/ 	.byte	0x04, 0x17
        /*001a*/ 	.short	(.L_15 - .L_14)
.L_14:
        /*001c*/ 	.word	0x00000000
        /*0020*/ 	.short	0x0006
        /*0022*/ 	.short	0x0030
        /*0024*/ 	.byte	0x00, 0xf4, 0x21, 0x00


	//----- nvinfo : EIATTR_KPARAM_INFO
	.align		4
.L_15:
        /*0028*/ 	.byte	0x04, 0x17
        /*002a*/ 	.short	(.L_17 - .L_16)
.L_16:
        /*002c*/ 	.word	0x00000000
        /*0030*/ 	.short	0x0005
        /*0032*/ 	.short	0x0028
        /*0034*/ 	.byte	0x00, 0xf4, 0x21, 0x00


	//----- nvinfo : EIATTR_KPARAM_INFO
	.align		4
.L_17:
        /*0038*/ 	.byte	0x04, 0x17
        /*003a*/ 	.short	(.L_19 - .L_18)
.L_18:
        /*003c*/ 	.word	0x00000000
        /*0040*/ 	.short	0x0004
        /*0042*/ 	.short	0x0020
        /*0044*/ 	.byte	0x00, 0xf4, 0x21, 0x00


	//----- nvinfo : EIATTR_KPARAM_INFO
	.align		4
.L_19:
        /*0048*/ 	.byte	0x04, 0x17
        /*004a*/ 	.short	(.L_21 - .L_20)
.L_20:
        /*004c*/ 	.word	0x00000000
        /*0050*/ 	.short	0x0003
        /*0052*/ 	.short	0x0018
        /*0054*/ 	.byte	0x00, 0xf4, 0x21, 0x00


	//----- nvinfo : EIATTR_KPARAM_INFO
	.align		4
.L_21:
        /*0058*/ 	.byte	0x04, 0x17
        /*005a*/ 	.short	(.L_23 - .L_22)
.L_22:
        /*005c*/ 	.word	0x00000000
        /*0060*/ 	.short	0x0002
        /*0062*/ 	.short	0x0010
        /*0064*/ 	.byte	0x00, 0xf4, 0x21, 0x00


	//----- nvinfo : EIATTR_KPARAM_INFO
	.align		4
.L_23:
        /*0068*/ 	.byte	0x04, 0x17
        /*006a*/ 	.short	(.L_25 - .L_24)
.L_24:
        /*006c*/ 	.word	0x00000000
        /*0070*/ 	.short	0x0001
        /*0072*/ 	.short	0x0008
        /*0074*/ 	.byte	0x00, 0xf4, 0x21, 0x00


	//----- nvinfo : EIATTR_KPARAM_INFO
	.align		4
.L_25:
        /*0078*/ 	.byte	0x04, 0x17
        /*007a*/ 	.short	(.L_27 - .L_26)
.L_26:
        /*007c*/ 	.word	0x00000000
        /*0080*/ 	.short	0x0000
        /*0082*/ 	.short	0x0000
        /*0084*/ 	.byte	0x00, 0xf4, 0x21, 0x00


	//----- nvinfo : EIATTR_SPARSE_MMA_MASK
	.align		4
.L_27:
        /*0088*/ 	.byte	0x03, 0x50
        /*008a*/ 	.short	0x0000


	//----- nvinfo : EIATTR_MAXREG_COUNT
	.align		4
        /*008c*/ 	.byte	0x03, 0x1b
        /*008e*/ 	.short	0x00ff


	//----- nvinfo : EIATTR_EXIT_INSTR_OFFSETS
	.align		4
        /*0090*/ 	.byte	0x04, 0x1c
        /*0092*/ 	.short	(.L_29 - .L_28)


	//   ....[0]....
.L_28:
        /*0094*/ 	.word	0x00000490


	//   ....[1]....
        /*0098*/ 	.word	0x000004b0


	//----- nvinfo : EIATTR_REQNTID
	.align		4
.L_29:
        /*009c*/ 	.byte	0x04, 0x10
        /*009e*/ 	.short	(.L_31 - .L_30)
.L_30:
        /*00a0*/ 	.word	0x00000080
        /*00a4*/ 	.word	0x00000001
        /*00a8*/ 	.word	0x00000001


	//----- nvinfo : EIATTR_CBANK_PARAM_SIZE
	.align		4
.L_31:
        /*00ac*/ 	.byte	0x03, 0x19
        /*00ae*/ 	.short	0x003c


	//----- nvinfo : EIATTR_PARAM_CBANK
	.align		4
        /*00b0*/ 	.byte	0x04, 0x0a
        /*00b2*/ 	.short	(.L_33 - .L_32)
	.align		4
.L_32:
        /*00b4*/ 	.word	index@(.nv.constant0.triton_poi_fused__native_batch_norm_legit_no_training_convolution_relu_78)
        /*00b8*/ 	.short	0x0210
        /*00ba*/ 	.short	0x003c


	//----- nvinfo : EIATTR_SW_WAR
	.align		4
.L_33:
        /*00bc*/ 	.byte	0x04, 0x36
        /*00be*/ 	.short	(.L_35 - .L_34)
.L_34:
        /*00c0*/ 	.word	0x00000008
.L_35:


//--------------------- .nv.callgraph             --------------------------
	.section	.nv.callgraph,"",@"SHT_CUDA_CALLGRAPH"
	.align	4
	.sectionentsize	8
	.align		4
        /*0000*/ 	.word	0x00000000
	.align		4
        /*0004*/ 	.word	0xffffffff
	.align		4
        /*0008*/ 	.word	0x00000000
	.align		4
        /*000c*/ 	.word	0xfffffffe
	.align		4
        /*0010*/ 	.word	0x00000000
	.align		4
        /*0014*/ 	.word	0xfffffffd
	.align		4
        /*0018*/ 	.word	0x00000000
	.align		4
        /*001c*/ 	.word	0xfffffffc


//--------------------- .nv.constant4             --------------------------
	.section	.nv.constant4,"a",@progbits
	.align	8
	.align		8
.nv.constant4:
        /*0000*/ 	.dword	_$_str
	.align		8
        /*0008*/ 	.dword	_$_str_$_2


//--------------------- .text.triton_poi_fused__native_batch_norm_legit_no_training_convolution_relu_78 --------------------------
	.section	.text.triton_poi_fused__native_batch_norm_legit_no_training_convolution_relu_78,"ax",@progbits
	.align	128
        .global         triton_poi_fused__native_batch_norm_legit_no_training_convolution_relu_78
        .type           triton_poi_fused__native_batch_norm_legit_no_training_convolution_relu_78,@function
        .size           triton_poi_fused__native_batch_norm_legit_no_training_convolution_relu_78,(.L_x_1 - triton_poi_fused__native_batch_norm_legit_no_training_convolution_relu_78)
        .other          triton_poi_fused__native_batch_norm_legit_no_training_convolution_relu_78,@"STO_CUDA_ENTRY STV_DEFAULT"
triton_poi_fused__native_batch_norm_legit_no_training_convolution_relu_78:
.text.triton_poi_fused__native_batch_norm_legit_no_training_convolution_relu_78:
[----:B------:R-:W0:Y:S01]  /*0000*/  LDC R1, c[0x0][0x28] ;  /* 0x00000a00ff017b82 */ /* 0x000e220000000800 */
[----:B------:R-:W1:Y:S07]  /*0010*/  S2R R0, SR_TID.X ;  /* 0x0000000000007919 */ /* 0x000e6e0000002100 */
[----:B------:R-:W2:Y:S01]  /*0020*/  LDC.64 R2, c[0x0][0x228] ;  /* 0x00008a00ff027b82 */ /* 0x000ea20000000a00 */
[----:B------:R-:W-:Y:S01]  /*0030*/  CS2R R8, SRZ ;  /* 0x0000000000087805 */ /* 0x000fe2000001ff00 */
[----:B------:R-:W-:Y:S01]  /*0040*/  ULDC.64 UR4, c[0x0][0x208] ;  /* 0x0000820000047ab9 */ /* 0x000fe20000000a00 */
[----:B------:R-:W3:Y:S05]  /*0050*/  S2R R7, SR_CTAID.X ;  /* 0x0000000000077919 */ /* 0x000eea0000002500 */
[----:B------:R-:W4:Y:S08]  /*0060*/  LDC.64 R16, c[0x0][0x218] ;  /* 0x00008600ff107b82 */ /* 0x000f300000000a00 */
[----:B------:R-:W5:Y:S08]  /*0070*/  LDC.64 R18, c[0x0][0x220] ;  /* 0x00008800ff127b82 */ /* 0x000f700000000a00 */
[----:B------:R-:W5:Y:S01]  /*0080*/  LDC.64 R20, c[0x0][0x230] ;  /* 0x00008c00ff147b82 */ /* 0x000f620000000a00 */
[----:B-1----:R-:W-:-:S07]  /*0090*/  SHF.L.U32 R0, R0, 0x1, RZ ;  /* 0x0000000100007819 */ /* 0x002fce00000006ff */
[----:B------:R-:W1:Y:S01]  /*00a0*/  LDC.64 R14, c[0x0][0x238] ;  /* 0x00008e00ff0e7b82 */ /* 0x000e620000000a00 */
[----:B---3--:R-:W-:Y:S02]  /*00b0*/  SHF.R.S32.HI R5, RZ, 0x17, R7 ;  /* 0x00000017ff057819 */ /* 0x008fe40000011407 */
[----:B------:R-:W-:Y:S02]  /*00c0*/  LOP3.LUT R0, R0, 0xfe, RZ, 0xc0, !PT ;  /* 0x000000fe00007812 */ /* 0x000fe400078ec0ff */
[----:B------:R-:W-:Y:S02]  /*00d0*/  SGXT R5, R5, 0x1 ;  /* 0x000000010505781a */ /* 0x000fe40000000200 */
[----:B------:R-:W-:-:S04]  /*00e0*/  LEA R0, R7, R0, 0x8 ;  /* 0x0000000007007211 */ /* 0x000fc800078e40ff */
[----:B------:R-:W-:Y:S02]  /*00f0*/  LEA.HI R5, R5, R0, RZ, 0x6 ;  /* 0x0000000005057211 */ /* 0x000fe400078f30ff */
[----:B------:R-:W-:Y:S02]  /*0100*/  ISETP.GE.AND P0, PT, R0, 0x100, PT ;  /* 0x000001000000780c */ /* 0x000fe40003f06270 */
[----:B------:R-:W-:-:S04]  /*0110*/  LOP3.LUT R5, R5, 0xffffffc0, RZ, 0xc0, !PT ;  /* 0xffffffc005057812 */ /* 0x000fc800078ec0ff */
[----:B------:R-:W-:Y:S02]  /*0120*/  IADD3 R12, R0, -R5, RZ ;  /* 0x80000005000c7210 */ /* 0x000fe40007ffe0ff */
[----:B------:R-:W3:Y:S03]  /*0130*/  LDC.64 R4, c[0x0][0x210] ;  /* 0x00008400ff047b82 */ /* 0x000ee60000000a00 */
[----:B--2---:R-:W-:-:S05]  /*0140*/  IMAD.WIDE R2, R12, 0x4, R2 ;  /* 0x000000040c027825 */ /* 0x004fca00078e0202 */
[----:B------:R2:W3:Y:S01]  /*0150*/  @!P0 LDG.E.EL.64 R8, desc[UR4][R2.64] ;  /* 0x0000000402088981 */ /* 0x0004e2000c2e1b00 */
[----:B------:R-:W-:Y:S02]  /*0160*/  CS2R R10, SRZ ;  /* 0x00000000000a7805 */ /* 0x000fe4000001ff00 */
[----:B------:R-:W-:Y:S01]  /*0170*/  CS2R R6, SRZ ;  /* 0x0000000000067805 */ /* 0x000fe2000001ff00 */
[----:B----4-:R-:W-:-:S04]  /*0180*/  IMAD.WIDE R16, R12, 0x4, R16 ;  /* 0x000000040c107825 */ /* 0x010fc800078e0210 */
[----:B-----5:R-:W-:Y:S01]  /*0190*/  IMAD.WIDE R18, R12, 0x4, R18 ;  /* 0x000000040c127825 */ /* 0x020fe200078e0212 */
[----:B------:R-:W4:Y:S01]  /*01a0*/  @!P0 LDG.E.EL.64 R10, desc[UR4][R16.64] ;  /* 0x00000004100a8981 */ /* 0x000f22000c2e1b00 */
[----:B--2---:R-:W-:Y:S02]  /*01b0*/  CS2R R2, SRZ ;  /* 0x0000000000027805 */ /* 0x004fe4000001ff00 */
[----:B---3--:R-:W-:-:S04]  /*01c0*/  IMAD.WIDE R4, R0, 0x4, R4 ;  /* 0x0000000400047825 */ /* 0x008fc800078e0204 */
[----:B------:R2:W3:Y:S04]  /*01d0*/  @!P0 LDG.E.EL.64 R2, desc[UR4][R18.64] ;  /* 0x0000000412028981 */ /* 0x0004e8000c2e1b00 */
[----:B------:R-:W4:Y:S01]  /*01e0*/  @!P0 LDG.E.64 R6, desc[UR4][R4.64] ;  /* 0x0000000404068981 */ /* 0x000f22000c1e1b00 */
[----:B0-----:R-:W-:-:S04]  /*01f0*/  IMAD.WIDE R20, R12, 0x4, R20 ;  /* 0x000000040c147825 */ /* 0x001fc800078e0214 */
[----:B-1----:R-:W-:Y:S01]  /*0200*/  IMAD.WIDE R22, R12, 0x4, R14 ;  /* 0x000000040c167825 */ /* 0x002fe200078e020e */
[----:B------:R-:W-:Y:S02]  /*0210*/  CS2R R12, SRZ ;  /* 0x00000000000c7805 */ /* 0x000fe4000001ff00 */
[----:B------:R-:W-:-:S04]  /*0220*/  CS2R R14, SRZ ;  /* 0x00000000000e7805 */ /* 0x000fc8000001ff00 */
[----:B------:R-:W5:Y:S04]  /*0230*/  @!P0 LDG.E.EL.64 R12, desc[UR4][R20.64] ;  /* 0x00000004140c8981 */ /* 0x000f68000c2e1b00 */
[----:B------:R-:W5:Y:S01]  /*0240*/  @!P0 LDG.E.EL.64 R14, desc[UR4][R22.64] ;  /* 0x00000004160e8981 */ /* 0x000f62000c2e1b00 */
[----:B--2---:R-:W-:Y:S01]  /*0250*/  HFMA2.MMA R18, -RZ, RZ, 1.625, 0 ;  /* 0x3e800000ff127435 */ /* 0x004fe200000001ff */
[----:B------:R-:W-:Y:S01]  /*0260*/  FADD R8, R8, 9.9999997473787516356e-06 ;  /* 0x3727c5ac08087421 */ /* 0x000fe20000000000 */
[----:B------:R-:W-:-:S03]  /*0270*/  FADD R9, R9, 9.9999997473787516356e-06 ;  /* 0x3727c5ac09097421 */ /* 0x000fc60000000000 */
[----:B------:R-:W0:Y:S08]  /*0280*/  MUFU.SQRT R16, R8 ;  /* 0x0000000800107308 */ /* 0x000e300000002000 */
[----:B------:R1:W2:Y:S01]  /*0290*/  MUFU.SQRT R17, R9 ;  /* 0x0000000900117308 */ /* 0x0002a20000002000 */
[C---:B0-----:R-:W-:Y:S02]  /*02a0*/  FSETP.GT.AND P1, PT, R16.reuse, 8.50705917302346158658e+37, PT ;  /* 0x7e8000001000780b */ /* 0x041fe40003f24000 */
[----:B------:R-:W-:Y:S01]  /*02b0*/  FSETP.GEU.AND P3, PT, R16, 1.175494350822287508e-38, PT ;  /* 0x008000001000780b */ /* 0x000fe20003f6e000 */
[----:B-1----:R-:W0:Y:S01]  /*02c0*/  LDC.64 R8, c[0x0][0x240] ;  /* 0x00009000ff087b82 */ /* 0x002e220000000a00 */
[----:B--2---:R-:W-:-:S02]  /*02d0*/  FSETP.GT.AND P2, PT, R17, 8.50705917302346158658e+37, PT ;  /* 0x7e8000001100780b */ /* 0x004fc40003f44000 */
[----:B------:R-:W-:-:S07]  /*02e0*/  FSETP.GEU.AND P4, PT, R17, 1.175494350822287508e-38, PT ;  /* 0x008000001100780b */ /* 0x000fce0003f8e000 */
[----:B------:R-:W-:-:S04]  /*02f0*/  @P1 FMUL R16, R16, 0.25 ;  /* 0x3e80000010101820 */ /* 0x000fc80000400000 */
[----:B------:R-:W-:Y:S01]  /*0300*/  @!P3 FMUL R16, R16, 16777216 ;  /* 0x4b8000001010b820 */ /* 0x000fe20000400000 */
[----:B------:R-:W-:-:S04]  /*0310*/  @P2 FMUL R17, R17, 0.25 ;  /* 0x3e80000011112820 */ /* 0x000fc80000400000 */
[----:B------:R-:W-:Y:S01]  /*0320*/  @!P4 FMUL R17, R17, 16777216 ;  /* 0x4b8000001111c820 */ /* 0x000fe20000400000 */
[----:B------:R-:W1:Y:S01]  /*0330*/  MUFU.RCP R16, R16 ;  /* 0x0000001000107308 */ /* 0x000e620000001000 */
[----:B------:R-:W-:-:S07]  /*0340*/  FSEL R19, R18, 1, P1 ;  /* 0x3f80000012137808 */ /* 0x000fce0000800000 */
[----:B------:R-:W2:Y:S01]  /*0350*/  MUFU.RCP R17, R17 ;  /* 0x0000001100117308 */ /* 0x000ea20000001000 */
[----:B------:R-:W-:Y:S01]  /*0360*/  FSEL R18, R18, 1, P2 ;  /* 0x3f80000012127808 */ /* 0x000fe20001000000 */
[----:B------:R-:W-:Y:S01]  /*0370*/  @!P3 FMUL R19, R19, 16777216 ;  /* 0x4b8000001313b820 */ /* 0x000fe20000400000 */
[----:B----4-:R-:W-:Y:S01]  /*0380*/  FADD R6, R10, R6 ;  /* 0x000000060a067221 */ /* 0x010fe20000000000 */
[----:B------:R-:W-:Y:S02]  /*0390*/  FADD R7, R11, R7 ;  /* 0x000000070b077221 */ /* 0x000fe40000000000 */
[----:B------:R-:W-:Y:S01]  /*03a0*/  @!P4 FMUL R18, R18, 16777216 ;  /* 0x4b8000001212c820 */ /* 0x000fe20000400000 */
[----:B-1----:R-:W-:Y:S01]  /*03b0*/  FMUL R19, R16, R19 ;  /* 0x0000001310137220 */ /* 0x002fe20000400000 */
[----:B---3--:R-:W-:Y:S01]  /*03c0*/  FADD R2, R6, -R2 ;  /* 0x8000000206027221 */ /* 0x008fe20000000000 */
[----:B------:R-:W-:Y:S01]  /*03d0*/  FADD R3, R7, -R3 ;  /* 0x8000000307037221 */ /* 0x000fe20000000000 */
[----:B--2---:R-:W-:-:S02]  /*03e0*/  FMUL R18, R17, R18 ;  /* 0x0000001211127220 */ /* 0x004fc40000400000 */
[----:B------:R-:W-:Y:S02]  /*03f0*/  FMUL R19, R2, R19 ;  /* 0x0000001302137220 */ /* 0x000fe40000400000 */
[----:B------:R-:W-:Y:S02]  /*0400*/  FMUL R18, R3, R18 ;  /* 0x0000001203127220 */ /* 0x000fe40000400000 */
[----:B-----5:R-:W-:Y:S02]  /*0410*/  FFMA R12, R19, R12, R14 ;  /* 0x0000000c130c7223 */ /* 0x020fe4000000000e */
[----:B------:R-:W-:Y:S01]  /*0420*/  FFMA R13, R18, R13, R15 ;  /* 0x0000000d120d7223 */ /* 0x000fe2000000000f */
[----:B------:R1:W-:Y:S02]  /*0430*/  @!P0 STG.E.64 desc[UR4][R4.64], R6 ;  /* 0x0000000604008986 */ /* 0x0003e4000c101b04 */
[----:B------:R-:W-:Y:S02]  /*0440*/  FSETP.GEU.AND P1, PT, R12, RZ, PT ;  /* 0x000000ff0c00720b */ /* 0x000fe40003f2e000 */
[----:B------:R-:W-:Y:S01]  /*0450*/  FSETP.GEU.AND P2, PT, R13, RZ, PT ;  /* 0x000000ff0d00720b */ /* 0x000fe20003f4e000 */
[----:B0-----:R-:W-:Y:S01]  /*0460*/  IMAD.WIDE R8, R0, 0x4, R8 ;  /* 0x0000000400087825 */ /* 0x001fe200078e0208 */
[----:B------:R-:W-:-:S02]  /*0470*/  FSEL R12, R12, RZ, P1 ;  /* 0x000000ff0c0c7208 */ /* 0x000fc40000800000 */
[----:B------:R-:W-:Y:S01]  /*0480*/  FSEL R13, R13, RZ, P2 ;  /* 0x000000ff0d0d7208 */ /* 0x000fe20001000000 */
[----:B------:R-:W-:Y:S08]  /*0490*/  @P0 EXIT ;  /* 0x000000000000094d */ /* 0x000ff00003800000 */
[----:B------:R-:W-:Y:S01]  /*04a0*/  STG.E.64 desc[UR4][R8.64], R12 ;  /* 0x0000000c08007986 */ /* 0x000fe2000c101b04 */
[----:B------:R-:W-:Y:S05]  /*04b0*/  EXIT ;  /* 0x000000000000794d */ /* 0x000fea0003800000 */
.L_x_0:
[----:B------:R-:W-:-:S00]  /*04c0*/  BRA `(.L_x_0) ;  /* 0xfffffffc00fc7947 */ /* 0x000fc0000383ffff */
[----:B------:R-:W-:-:S00]  /*04d0*/  NOP ;  /* 0x0000000000007918 */ /* 0x000fc00000000000 */
        /* <DEDUP_REMOVED lines=10> */
.L_x_1:


//--------------------- .nv.global.init           --------------------------
	.section	.nv.global.init,"aw",@progbits
.nv.global.init:
	.type		_$_str,@object
	.size		_$_str,(_$_str_$_2 - _$_str)
_$_str:
        /*0000*/ 	.byte	0x5f, 0x5f, 0x43, 0x55, 0x44, 0x41, 0x5f, 0x46, 0x54, 0x5a, 0x00
	.type		_$_str_$_2,@object
	.size		_$_str_$_2,(.L_1 - _$_str_$_2)
_$_str_$_2:
        /*000b*/ 	.byte	0x5f, 0x5f, 0x43, 0x55, 0x44, 0x41, 0x5f, 0x50, 0x52, 0x45, 0x43, 0x5f, 0x53, 0x51, 0x52, 0x54
        /*001b*/ 	.byte	0x00
.L_1:


//--------------------- .nv.constant0.triton_poi_fused__native_batch_norm_legit_no_training_convolution_relu_78 --------------------------
	.section	.nv.constant0.triton_poi_fused__native_batch_norm_legit_no_training_convolution_relu_78,"a",@progbits
	.sectionflags	@""
	.align	4
.nv.constant0.triton_poi_fused__native_batch_norm_legit_no_training_convolution_relu_78:
	.zero		588
